//
// Generated by NVIDIA NVVM Compiler
//
// Compiler Build ID: CL-36424714
// Cuda compilation tools, release 13.0, V13.0.88
// Based on NVVM 20.0.0
//

.version 9.0
.target sm_100
.address_size 64

	// .globl	_Z15KernelWeakTrainPii

.visible .entry _Z15KernelWeakTrainPii(
	.param .u64 .ptr .align 1 _Z15KernelWeakTrainPii_param_0,
	.param .u32 _Z15KernelWeakTrainPii_param_1
)
{


	ret;

}


// ===== COMPILED SASS (sm_100) =====

	.target	sm_100

	.elftype	@"ET_EXEC"


//--------------------- .note.nv.tkinfo           --------------------------
	.section	.note.nv.tkinfo,"",@"SHT_NOTE"
	.sectionflags	@"SHF_NOTE_NV_TKINFO"
	.tkinfo
        /*0018*/ 	.word	0x00000002
        /*0030*/ 	.string	""
        /*0030*/ 	.string	"ptxas"
        /*0030*/ 	.string	"Cuda compilation tools, release 13.0, V13.0.88"
        /*0030*/ 	.string	"Build cuda_13.0.r13.0/compiler.36424714_0"
        /*0030*/ 	.string	"-arch sm_100 -m 64 "



//--------------------- .note.nv.cuinfo           --------------------------
	.section	.note.nv.cuinfo,"",@"SHT_NOTE"
	.sectionflags	@"SHF_NOTE_NV_CUINFO"
        /*0018*/ 	.short	0x0002
        /*001a*/ 	.short	0x0064
        /*001c*/ 	.short	0x0082
	.zero		2


//--------------------- .nv.info                  --------------------------
	.section	.nv.info,"",@"SHT_CUDA_INFO"
	.align	4


	//----- nvinfo : EIATTR_REGCOUNT
	.align		4
        /*0000*/ 	.byte	0x04, 0x2f
        /*0002*/ 	.short	(.L_1 - .L_0)
	.align		4
.L_0:
        /*0004*/ 	.word	index@(_Z15KernelWeakTrainPii)
        /*0008*/ 	.word	0x00000004


	//----- nvinfo : EIATTR_FRAME_SIZE
	.align		4
.L_1:
        /*000c*/ 	.byte	0x04, 0x11
        /*000e*/ 	.short	(.L_3 - .L_2)
	.align		4
.L_2:
        /*0010*/ 	.word	index@(_Z15KernelWeakTrainPii)
        /*0014*/ 	.word	0x00000000


	//----- nvinfo : EIATTR_MIN_STACK_SIZE
	.align		4
.L_3:
        /*0018*/ 	.byte	0x04, 0x12
        /*001a*/ 	.short	(.L_5 - .L_4)
	.align		4
.L_4:
        /*001c*/ 	.word	index@(_Z15KernelWeakTrainPii)
        /*0020*/ 	.word	0x00000000
.L_5:


//--------------------- .nv.compat                --------------------------
	.section	.nv.compat,"",@"SHT_CUDA_COMPAT_INFO"
	.align	4
        /*0000*/ 	.byte	0x02, 0x09, 0x00, 0x00, 0x02, 0x02, 0x01, 0x00, 0x02, 0x05, 0x05, 0x00, 0x03, 0x07, 0x01, 0x01
        /*0010*/ 	.byte	0x02, 0x03, 0x00, 0x00, 0x02, 0x06, 0x01, 0x00, 0x04, 0x0b, 0x08, 0x00, 0x09, 0x00, 0x00, 0x00
        /*0020*/ 	.byte	0x00, 0x00, 0x00, 0x00


//--------------------- .nv.info._Z15KernelWeakTrainPii --------------------------
	.section	.nv.info._Z15KernelWeakTrainPii,"",@"SHT_CUDA_INFO"
	.sectionflags	@""
	.align	4


	//----- nvinfo : EIATTR_CUDA_API_VERSION
	.align		4
        /*0000*/ 	.byte	0x04, 0x37
        /*0002*/ 	.short	(.L_7 - .L_6)
.L_6:
        /*0004*/ 	.word	0x00000082


	//----- nvinfo : EIATTR_KPARAM_INFO
	.align		4
.L_7:
        /*0008*/ 	.byte	0x04, 0x17
        /*000a*/ 	.short	(.L_9 - .L_8)
.L_8:
        /*000c*/ 	.word	0x00000000
        /*0010*/ 	.short	0x0001
        /*0012*/ 	.short	0x0008
        /*0014*/ 	.byte	0x00, 0xf0, 0x11, 0x00


	//----- nvinfo : EIATTR_KPARAM_INFO
	.align		4
.L_9:
        /*0018*/ 	.byte	0x04, 0x17
        /*001a*/ 	.short	(.L_11 - .L_10)
.L_10:
        /*001c*/ 	.word	0x00000000
        /*0020*/ 	.short	0x0000
        /*0022*/ 	.short	0x0000
        /*0024*/ 	.byte	0x00, 0xf5, 0x21, 0x00


	//----- nvinfo : EIATTR_SPARSE_MMA_MASK
	.align		4
.L_11:
        /*0028*/ 	.byte	0x03, 0x50
        /*002a*/ 	.short	0x0000


	//----- nvinfo : EIATTR_MAXREG_COUNT
	.align		4
        /*002c*/ 	.byte	0x03, 0x1b
        /*002e*/ 	.short	0x00ff


	//----- nvinfo : EIATTR_MERCURY_ISA_VERSION
	.align		4
        /*0030*/ 	.byte	0x03, 0x5f
        /*0032*/ 	.short	0x0101


	//----- nvinfo : EIATTR_VRC_CTA_INIT_COUNT
	.align		4
        /*0034*/ 	.byte	0x02, 0x4a
	.zero		1
	.zero		1


	//----- nvinfo : EIATTR_EXIT_INSTR_OFFSETS
	.align		4
        /*0038*/ 	.byte	0x04, 0x1c
        /*003a*/ 	.short	(.L_13 - .L_12)


	//   ....[0]....
.L_12:
        /*003c*/ 	.word	0x00000010


	//----- nvinfo : EIATTR_CBANK_PARAM_SIZE
	.align		4
.L_13:
        /*0040*/ 	.byte	0x03, 0x19
        /*0042*/ 	.short	0x000c


	//----- nvinfo : EIATTR_PARAM_CBANK
	.align		4
        /*0044*/ 	.byte	0x04, 0x0a
        /*0046*/ 	.short	(.L_15 - .L_14)
	.align		4
.L_14:
        /*0048*/ 	.word	index@(.nv.constant0._Z15KernelWeakTrainPii)
        /*004c*/ 	.short	0x0380
        /*004e*/ 	.short	0x000c


	//----- nvinfo : EIATTR_SW_WAR
	.align		4
.L_15:
        /*0050*/ 	.byte	0x04, 0x36
        /*0052*/ 	.short	(.L_17 - .L_16)
.L_16:
        /*0054*/ 	.word	0x00000008
.L_17:


//--------------------- .nv.callgraph             --------------------------
	.section	.nv.callgraph,"",@"SHT_CUDA_CALLGRAPH"
	.align	4
	.sectionentsize	8
	.align		4
        /*0000*/ 	.word	0x00000000
	.align		4
        /*0004*/ 	.word	0xffffffff
	.align		4
        /*0008*/ 	.word	0x00000000
	.align		4
        /*000c*/ 	.word	0xfffffffe
	.align		4
        /*0010*/ 	.word	0x00000000
	.align		4
        /*0014*/ 	.word	0xfffffffd
	.align		4
        /*0018*/ 	.word	0x00000000
	.align		4
        /*001c*/ 	.word	0xfffffffc


//--------------------- .text._Z15KernelWeakTrainPii --------------------------
	.section	.text._Z15KernelWeakTrainPii,"ax",@progbits
	.align	128
        .global         _Z15KernelWeakTrainPii
        .type           _Z15KernelWeakTrainPii,@function
        .size           _Z15KernelWeakTrainPii,(.L_x_1 - _Z15KernelWeakTrainPii)
        .other          _Z15KernelWeakTrainPii,@"STO_CUDA_ENTRY STV_DEFAULT"
_Z15KernelWeakTrainPii:
.text._Z15KernelWeakTrainPii:
[----:B------:R-:W-:Y:S01]  /*0000*/  LDC R1, c[0x0][0x37c] ;  /* 0x0000df00ff017b82 */ /* 0x000fe20000000800 */
[----:B------:R-:W-:Y:S05]  /*0010*/  EXIT ;  /* 0x000000000000794d */ /* 0x000fea0003800000 */
.L_x_0:
[----:B------:R-:W-:-:S00]  /*0020*/  BRA `(.L_x_0) ;  /* 0xfffffffc00fc7947 */ /* 0x000fc0000383ffff */
[----:B------:R-:W-:-:S00]  /*0030*/  NOP ;  /* 0x0000000000007918 */ /* 0x000fc00000000000 */
        /* <DEDUP_REMOVED lines=12> */
.L_x_1:


//--------------------- .nv.shared.reserved.0     --------------------------
	.section	.nv.shared.reserved.0,"aw",@nobits
	.weak		__nv_reservedSMEM_offset_0_alias
	.size		__nv_reservedSMEM_offset_0_alias, 0, 64
	.other		__nv_reservedSMEM_offset_0_alias,@"STO_CUDA_RESERVED_SHARED STV_DEFAULT"
__nv_reservedSMEM_offset_0_alias:
	.zero		0
	.zero		64


//--------------------- .nv.constant0._Z15KernelWeakTrainPii --------------------------
	.section	.nv.constant0._Z15KernelWeakTrainPii,"a",@progbits
	.sectionflags	@""
	.align	4
.nv.constant0._Z15KernelWeakTrainPii:
	.zero		908


//--------------------- SYMBOLS --------------------------

	.type		.nv.reservedSmem.offset0,@object
	.size		.nv.reservedSmem.offset0,0x4
